//
// Generated by NVIDIA NVVM Compiler
//
// Compiler Build ID: CL-36424714
// Cuda compilation tools, release 13.0, V13.0.88
// Based on NVVM 20.0.0
//

.version 9.0
.target sm_100
.address_size 64

	// .globl	_Z12rowOperationPiS_

.visible .entry _Z12rowOperationPiS_(
	.param .u64 .ptr .align 1 _Z12rowOperationPiS__param_0,
	.param .u64 .ptr .align 1 _Z12rowOperationPiS__param_1
)
{
	.reg .pred 	%p<5>;
	.reg .b32 	%r<34>;
	.reg .b64 	%rd<9>;

	ld.param.u64 	%rd2, [_Z12rowOperationPiS__param_0];
	ld.param.u64 	%rd1, [_Z12rowOperationPiS__param_1];
	cvta.to.global.u64 	%rd3, %rd2;
	mov.u32 	%r21, %ctaid.x;
	mov.u32 	%r22, %ntid.x;
	mov.u32 	%r23, %tid.x;
	add.s32 	%r1, %r21, 1;
	mad.lo.s32 	%r2, %r21, %r22, %r23;
	mul.wide.u32 	%rd4, %r2, 4;
	add.s64 	%rd5, %rd3, %rd4;
	ld.global.u32 	%r3, [%rd5];
	and.b32  	%r4, %r1, 3;
	setp.lt.u32 	%p1, %r21, 3;
	mov.b32 	%r33, 1;
	@%p1 bra 	$L__BB0_3;
	mul.lo.s32 	%r25, %r3, %r3;
	mul.lo.s32 	%r5, %r25, %r25;
	and.b32  	%r26, %r1, 2147483644;
	neg.s32 	%r27, %r26;
	mov.b32 	%r33, 1;
$L__BB0_2:
	mul.lo.s32 	%r33, %r5, %r33;
	add.s32 	%r27, %r27, 4;
	setp.ne.s32 	%p2, %r27, 0;
	@%p2 bra 	$L__BB0_2;
$L__BB0_3:
	setp.eq.s32 	%p3, %r4, 0;
	@%p3 bra 	$L__BB0_6;
	neg.s32 	%r31, %r4;
$L__BB0_5:
	.pragma "nounroll";
	mul.lo.s32 	%r33, %r3, %r33;
	add.s32 	%r31, %r31, 1;
	setp.ne.s32 	%p4, %r31, 0;
	@%p4 bra 	$L__BB0_5;
$L__BB0_6:
	cvta.to.global.u64 	%rd6, %rd1;
	add.s64 	%rd8, %rd6, %rd4;
	st.global.u32 	[%rd8], %r33;
	ret;

}


// ===== COMPILED SASS (sm_100) =====

	.target	sm_100

	.elftype	@"ET_EXEC"


//--------------------- .note.nv.tkinfo           --------------------------
	.section	.note.nv.tkinfo,"",@"SHT_NOTE"
	.sectionflags	@"SHF_NOTE_NV_TKINFO"
	.tkinfo
        /*0018*/ 	.word	0x00000002
        /*0030*/ 	.string	""
        /*0030*/ 	.string	"ptxas"
        /*0030*/ 	.string	"Cuda compilation tools, release 13.0, V13.0.88"
        /*0030*/ 	.string	"Build cuda_13.0.r13.0/compiler.36424714_0"
        /*0030*/ 	.string	"-arch sm_100 -m 64 "



//--------------------- .note.nv.cuinfo           --------------------------
	.section	.note.nv.cuinfo,"",@"SHT_NOTE"
	.sectionflags	@"SHF_NOTE_NV_CUINFO"
        /*0018*/ 	.short	0x0002
        /*001a*/ 	.short	0x0064
        /*001c*/ 	.short	0x0082
	.zero		2


//--------------------- .nv.info                  --------------------------
	.section	.nv.info,"",@"SHT_CUDA_INFO"
	.align	4


	//----- nvinfo : EIATTR_REGCOUNT
	.align		4
        /*0000*/ 	.byte	0x04, 0x2f
        /*0002*/ 	.short	(.L_1 - .L_0)
	.align		4
.L_0:
        /*0004*/ 	.word	index@(_Z12rowOperationPiS_)
        /*0008*/ 	.word	0x0000000a


	//----- nvinfo : EIATTR_FRAME_SIZE
	.align		4
.L_1:
        /*000c*/ 	.byte	0x04, 0x11
        /*000e*/ 	.short	(.L_3 - .L_2)
	.align		4
.L_2:
        /*0010*/ 	.word	index@(_Z12rowOperationPiS_)
        /*0014*/ 	.word	0x00000000


	//----- nvinfo : EIATTR_MIN_STACK_SIZE
	.align		4
.L_3:
        /*0018*/ 	.byte	0x04, 0x12
        /*001a*/ 	.short	(.L_5 - .L_4)
	.align		4
.L_4:
        /*001c*/ 	.word	index@(_Z12rowOperationPiS_)
        /*0020*/ 	.word	0x00000000
.L_5:


//--------------------- .nv.compat                --------------------------
	.section	.nv.compat,"",@"SHT_CUDA_COMPAT_INFO"
	.align	4
        /*0000*/ 	.byte	0x02, 0x09, 0x00, 0x00, 0x02, 0x02, 0x01, 0x00, 0x02, 0x05, 0x05, 0x00, 0x03, 0x07, 0x01, 0x01
        /*0010*/ 	.byte	0x02, 0x03, 0x00, 0x00, 0x02, 0x06, 0x01, 0x00, 0x04, 0x0b, 0x08, 0x00, 0x09, 0x00, 0x00, 0x00
        /*0020*/ 	.byte	0x00, 0x00, 0x00, 0x00


//--------------------- .nv.info._Z12rowOperationPiS_ --------------------------
	.section	.nv.info._Z12rowOperationPiS_,"",@"SHT_CUDA_INFO"
	.sectionflags	@""
	.align	4


	//----- nvinfo : EIATTR_CUDA_API_VERSION
	.align		4
        /*0000*/ 	.byte	0x04, 0x37
        /*0002*/ 	.short	(.L_7 - .L_6)
.L_6:
        /*0004*/ 	.word	0x00000082


	//----- nvinfo : EIATTR_KPARAM_INFO
	.align		4
.L_7:
        /*0008*/ 	.byte	0x04, 0x17
        /*000a*/ 	.short	(.L_9 - .L_8)
.L_8:
        /*000c*/ 	.word	0x00000000
        /*0010*/ 	.short	0x0001
        /*0012*/ 	.short	0x0008
        /*0014*/ 	.byte	0x00, 0xf5, 0x21, 0x00


	//----- nvinfo : EIATTR_KPARAM_INFO
	.align		4
.L_9:
        /*0018*/ 	.byte	0x04, 0x17
        /*001a*/ 	.short	(.L_11 - .L_10)
.L_10:
        /*001c*/ 	.word	0x00000000
        /*0020*/ 	.short	0x0000
        /*0022*/ 	.short	0x0000
        /*0024*/ 	.byte	0x00, 0xf5, 0x21, 0x00


	//----- nvinfo : EIATTR_SPARSE_MMA_MASK
	.align		4
.L_11:
        /*0028*/ 	.byte	0x03, 0x50
        /*002a*/ 	.short	0x0000


	//----- nvinfo : EIATTR_MAXREG_COUNT
	.align		4
        /*002c*/ 	.byte	0x03, 0x1b
        /*002e*/ 	.short	0x00ff


	//----- nvinfo : EIATTR_MERCURY_ISA_VERSION
	.align		4
        /*0030*/ 	.byte	0x03, 0x5f
        /*0032*/ 	.short	0x0101


	//----- nvinfo : EIATTR_VRC_CTA_INIT_COUNT
	.align		4
        /*0034*/ 	.byte	0x02, 0x4a
	.zero		1
	.zero		1


	//----- nvinfo : EIATTR_EXIT_INSTR_OFFSETS
	.align		4
        /*0038*/ 	.byte	0x04, 0x1c
        /*003a*/ 	.short	(.L_13 - .L_12)


	//   ....[0]....
.L_12:
        /*003c*/ 	.word	0x00000370


	//----- nvinfo : EIATTR_CBANK_PARAM_SIZE
	.align		4
.L_13:
        /*0040*/ 	.byte	0x03, 0x19
        /*0042*/ 	.short	0x0010


	//----- nvinfo : EIATTR_PARAM_CBANK
	.align		4
        /*0044*/ 	.byte	0x04, 0x0a
        /*0046*/ 	.short	(.L_15 - .L_14)
	.align		4
.L_14:
        /*0048*/ 	.word	index@(.nv.constant0._Z12rowOperationPiS_)
        /*004c*/ 	.short	0x0380
        /*004e*/ 	.short	0x0010


	//----- nvinfo : EIATTR_SW_WAR
	.align		4
.L_15:
        /*0050*/ 	.byte	0x04, 0x36
        /*0052*/ 	.short	(.L_17 - .L_16)
.L_16:
        /*0054*/ 	.word	0x00000008
.L_17:


//--------------------- .nv.callgraph             --------------------------
	.section	.nv.callgraph,"",@"SHT_CUDA_CALLGRAPH"
	.align	4
	.sectionentsize	8
	.align		4
        /*0000*/ 	.word	0x00000000
	.align		4
        /*0004*/ 	.word	0xffffffff
	.align		4
        /*0008*/ 	.word	0x00000000
	.align		4
        /*000c*/ 	.word	0xfffffffe
	.align		4
        /*0010*/ 	.word	0x00000000
	.align		4
        /*0014*/ 	.word	0xfffffffd
	.align		4
        /*0018*/ 	.word	0x00000000
	.align		4
        /*001c*/ 	.word	0xfffffffc


//--------------------- .text._Z12rowOperationPiS_ --------------------------
	.section	.text._Z12rowOperationPiS_,"ax",@progbits
	.align	128
        .global         _Z12rowOperationPiS_
        .type           _Z12rowOperationPiS_,@function
        .size           _Z12rowOperationPiS_,(.L_x_7 - _Z12rowOperationPiS_)
        .other          _Z12rowOperationPiS_,@"STO_CUDA_ENTRY STV_DEFAULT"
_Z12rowOperationPiS_:
.text._Z12rowOperationPiS_:
[----:B------:R-:W-:Y:S01]  /*0000*/  LDC R1, c[0x0][0x37c] ;  /* 0x0000df00ff017b82 */ /* 0x000fe20000000800 */
[----:B------:R-:W0:Y:S07]  /*0010*/  S2R R0, SR_TID.X ;  /* 0x0000000000007919 */ /* 0x000e2e0000002100 */
[----:B------:R-:W0:Y:S01]  /*0020*/  S2UR UR8, SR_CTAID.X ;  /* 0x00000000000879c3 */ /* 0x000e220000002500 */
[----:B------:R-:W1:Y:S07]  /*0030*/  LDCU.64 UR6, c[0x0][0x358] ;  /* 0x00006b00ff0677ac */ /* 0x000e6e0008000a00 */
[----:B------:R-:W0:Y:S08]  /*0040*/  LDC R5, c[0x0][0x360] ;  /* 0x0000d800ff057b82 */ /* 0x000e300000000800 */
[----:B------:R-:W2:Y:S01]  /*0050*/  LDC.64 R2, c[0x0][0x380] ;  /* 0x0000e000ff027b82 */ /* 0x000ea20000000a00 */
[----:B0-----:R-:W-:-:S04]  /*0060*/  IMAD R5, R5, UR8, R0 ;  /* 0x0000000805057c24 */ /* 0x001fc8000f8e0200 */
[----:B--2---:R-:W-:-:S05]  /*0070*/  IMAD.WIDE.U32 R2, R5, 0x4, R2 ;  /* 0x0000000405027825 */ /* 0x004fca00078e0002 */
[----:B-1----:R0:W5:Y:S01]  /*0080*/  LDG.E R0, desc[UR6][R2.64] ;  /* 0x0000000602007981 */ /* 0x002162000c1e1900 */
[----:B------:R-:W-:Y:S01]  /*0090*/  UISETP.GE.U32.AND UP0, UPT, UR8, 0x3, UPT ;  /* 0x000000030800788c */ /* 0x000fe2000bf06070 */
[----:B------:R-:W-:Y:S01]  /*00a0*/  HFMA2 R7, -RZ, RZ, 0, 5.9604644775390625e-08 ;  /* 0x00000001ff077431 */ /* 0x000fe200000001ff */
[----:B------:R-:W-:-:S04]  /*00b0*/  UIADD3 UR4, UPT, UPT, UR8, 0x1, URZ ;  /* 0x0000000108047890 */ /* 0x000fc8000fffe0ff */
[----:B------:R-:W-:-:S03]  /*00c0*/  ULOP3.LUT UR5, UR4, 0x3, URZ, 0xc0, !UPT ;  /* 0x0000000304057892 */ /* 0x000fc6000f8ec0ff */
[----:B0-----:R-:W-:Y:S09]  /*00d0*/  BRA.U !UP0, `(.L_x_0) ;  /* 0x00000001087c7547 */ /* 0x001ff2000b800000 */
[----:B------:R-:W-:Y:S01]  /*00e0*/  ULOP3.LUT UR4, UR4, 0x7ffffffc, URZ, 0xc0, !UPT ;  /* 0x7ffffffc04047892 */ /* 0x000fe2000f8ec0ff */
[----:B-----5:R-:W-:Y:S01]  /*00f0*/  IMAD R2, R0, R0, RZ ;  /* 0x0000000000027224 */ /* 0x020fe200078e02ff */
[----:B------:R-:W-:Y:S02]  /*0100*/  MOV R7, 0x1 ;  /* 0x0000000100077802 */ /* 0x000fe40000000f00 */
[----:B------:R-:W-:Y:S01]  /*0110*/  UIADD3 UR4, UPT, UPT, -UR4, URZ, URZ ;  /* 0x000000ff04047290 */ /* 0x000fe2000fffe1ff */
[----:B------:R-:W-:-:S03]  /*0120*/  IMAD R2, R2, R2, RZ ;  /* 0x0000000202027224 */ /* 0x000fc600078e02ff */
[----:B------:R-:W-:Y:S02]  /*0130*/  UISETP.GE.AND UP0, UPT, UR4, URZ, UPT ;  /* 0x000000ff0400728c */ /* 0x000fe4000bf06270 */
[----:B------:R-:W-:-:S07]  /*0140*/  MOV R6, UR4 ;  /* 0x0000000400067c02 */ /* 0x000fce0008000f00 */
[----:B------:R-:W-:Y:S05]  /*0150*/  BRA.U UP0, `(.L_x_1) ;  /* 0x00000001004c7547 */ /* 0x000fea000b800000 */
[----:B------:R-:W-:Y:S01]  /*0160*/  IMAD.MOV R3, RZ, RZ, -R6 ;  /* 0x000000ffff037224 */ /* 0x000fe200078e0a06 */
[----:B------:R-:W-:-:S04]  /*0170*/  PLOP3.LUT P0, PT, PT, PT, PT, 0x80, 0x8 ;  /* 0x000000000008781c */ /* 0x000fc80003f0f070 */
[----:B------:R-:W-:-:S13]  /*0180*/  ISETP.GT.AND P1, PT, R3, 0xc, PT ;  /* 0x0000000c0300780c */ /* 0x000fda0003f24270 */
[----:B------:R-:W-:Y:S05]  /*0190*/  @!P1 BRA `(.L_x_2) ;  /* 0x00000000001c9947 */ /* 0x000fea0003800000 */
[----:B------:R-:W-:Y:S01]  /*01a0*/  PLOP3.LUT P0, PT, PT, PT, PT, 0x8, 0x80 ;  /* 0x000000000080781c */ /* 0x000fe20003f0e170 */
[----:B------:R-:W-:-:S12]  /*01b0*/  IMAD R4, R2, R2, RZ ;  /* 0x0000000202047224 */ /* 0x000fd800078e02ff */
.L_x_3:
[----:B------:R-:W-:Y:S01]  /*01c0*/  IADD3 R6, PT, PT, R6, 0x10, RZ ;  /* 0x0000001006067810 */ /* 0x000fe20007ffe0ff */
[----:B------:R-:W-:-:S03]  /*01d0*/  IMAD R7, R7, R4, RZ ;  /* 0x0000000407077224 */ /* 0x000fc600078e02ff */
[----:B------:R-:W-:Y:S01]  /*01e0*/  ISETP.GE.AND P1, PT, R6, -0xc, PT ;  /* 0xfffffff40600780c */ /* 0x000fe20003f26270 */
[----:B------:R-:W-:-:S12]  /*01f0*/  IMAD R7, R7, R4, RZ ;  /* 0x0000000407077224 */ /* 0x000fd800078e02ff */
[----:B------:R-:W-:Y:S05]  /*0200*/  @!P1 BRA `(.L_x_3) ;  /* 0xfffffffc00ec9947 */ /* 0x000fea000383ffff */
.L_x_2:
[----:B------:R-:W-:-:S05]  /*0210*/  IMAD.MOV R3, RZ, RZ, -R6 ;  /* 0x000000ffff037224 */ /* 0x000fca00078e0a06 */
[----:B------:R-:W-:-:S13]  /*0220*/  ISETP.GT.AND P1, PT, R3, 0x4, PT ;  /* 0x000000040300780c */ /* 0x000fda0003f24270 */
[----:B------:R-:W-:Y:S01]  /*0230*/  @P1 PLOP3.LUT P0, PT, PT, PT, PT, 0x8, 0x80 ;  /* 0x000000000080181c */ /* 0x000fe20003f0e170 */
[----:B------:R-:W-:Y:S01]  /*0240*/  @P1 IMAD R3, R7, R2, RZ ;  /* 0x0000000207031224 */ /* 0x000fe200078e02ff */
[----:B------:R-:W-:-:S03]  /*0250*/  @P1 IADD3 R6, PT, PT, R6, 0x8, RZ ;  /* 0x0000000806061810 */ /* 0x000fc60007ffe0ff */
[----:B------:R-:W-:Y:S01]  /*0260*/  @P1 IMAD R7, R2, R3, RZ ;  /* 0x0000000302071224 */ /* 0x000fe200078e02ff */
[----:B------:R-:W-:-:S13]  /*0270*/  ISETP.NE.OR P0, PT, R6, RZ, P0 ;  /* 0x000000ff0600720c */ /* 0x000fda0000705670 */
[----:B------:R-:W-:Y:S05]  /*0280*/  @!P0 BRA `(.L_x_0) ;  /* 0x0000000000108947 */ /* 0x000fea0003800000 */
.L_x_1:
[----:B------:R-:W-:Y:S01]  /*0290*/  IADD3 R6, PT, PT, R6, 0x4, RZ ;  /* 0x0000000406067810 */ /* 0x000fe20007ffe0ff */
[----:B------:R-:W-:-:S03]  /*02a0*/  IMAD R7, R2, R7, RZ ;  /* 0x0000000702077224 */ /* 0x000fc600078e02ff */
[----:B------:R-:W-:-:S13]  /*02b0*/  ISETP.NE.AND P0, PT, R6, RZ, PT ;  /* 0x000000ff0600720c */ /* 0x000fda0003f05270 */
[----:B------:R-:W-:Y:S05]  /*02c0*/  @P0 BRA `(.L_x_1) ;  /* 0xfffffffc00f00947 */ /* 0x000fea000383ffff */
.L_x_0:
[----:B------:R-:W0:Y:S01]  /*02d0*/  LDC.64 R2, c[0x0][0x388] ;  /* 0x0000e200ff027b82 */ /* 0x000e220000000a00 */
[----:B------:R-:W-:Y:S01]  /*02e0*/  UISETP.NE.AND UP0, UPT, UR5, URZ, UPT ;  /* 0x000000ff0500728c */ /* 0x000fe2000bf05270 */
[----:B0-----:R-:W-:-:S08]  /*02f0*/  IMAD.WIDE.U32 R2, R5, 0x4, R2 ;  /* 0x0000000405027825 */ /* 0x001fd000078e0002 */
[----:B------:R-:W-:Y:S05]  /*0300*/  BRA.U !UP0, `(.L_x_4) ;  /* 0x0000000108147547 */ /* 0x000fea000b800000 */
[----:B------:R-:W-:-:S12]  /*0310*/  UIADD3 UR5, UPT, UPT, -UR5, URZ, URZ ;  /* 0x000000ff05057290 */ /* 0x000fd8000fffe1ff */
.L_x_5:
[----:B------:R-:W-:Y:S01]  /*0320*/  UIADD3 UR5, UPT, UPT, UR5, 0x1, URZ ;  /* 0x0000000105057890 */ /* 0x000fe2000fffe0ff */
[----:B-----5:R-:W-:-:S03]  /*0330*/  IMAD R7, R0, R7, RZ ;  /* 0x0000000700077224 */ /* 0x020fc600078e02ff */
[----:B------:R-:W-:-:S09]  /*0340*/  UISETP.NE.AND UP0, UPT, UR5, URZ, UPT ;  /* 0x000000ff0500728c */ /* 0x000fd2000bf05270 */
[----:B------:R-:W-:Y:S05]  /*0350*/  BRA.U UP0, `(.L_x_5) ;  /* 0xfffffffd00f07547 */ /* 0x000fea000b83ffff */
.L_x_4:
[----:B------:R-:W-:Y:S01]  /*0360*/  STG.E desc[UR6][R2.64], R7 ;  /* 0x0000000702007986 */ /* 0x000fe2000c101906 */
[----:B------:R-:W-:Y:S05]  /*0370*/  EXIT ;  /* 0x000000000000794d */ /* 0x000fea0003800000 */
.L_x_6:
[----:B------:R-:W-:-:S00]  /*0380*/  BRA `(.L_x_6) ;  /* 0xfffffffc00fc7947 */ /* 0x000fc0000383ffff */
[----:B------:R-:W-:-:S00]  /*0390*/  NOP ;  /* 0x0000000000007918 */ /* 0x000fc00000000000 */
        /* <DEDUP_REMOVED lines=14> */
.L_x_7:


//--------------------- .nv.shared.reserved.0     --------------------------
	.section	.nv.shared.reserved.0,"aw",@nobits
	.weak		__nv_reservedSMEM_offset_0_alias
	.size		__nv_reservedSMEM_offset_0_alias, 0, 64
	.other		__nv_reservedSMEM_offset_0_alias,@"STO_CUDA_RESERVED_SHARED STV_DEFAULT"
__nv_reservedSMEM_offset_0_alias:
	.zero		0
	.zero		64


//--------------------- .nv.constant0._Z12rowOperationPiS_ --------------------------
	.section	.nv.constant0._Z12rowOperationPiS_,"a",@progbits
	.sectionflags	@""
	.align	4
.nv.constant0._Z12rowOperationPiS_:
	.zero		912


//--------------------- SYMBOLS --------------------------

	.type		.nv.reservedSmem.offset0,@object
	.size		.nv.reservedSmem.offset0,0x4
